//
// Generated by NVIDIA NVVM Compiler
//
// Compiler Build ID: CL-36424714
// Cuda compilation tools, release 13.0, V13.0.88
// Based on NVVM 20.0.0
//

.version 9.0
.target sm_100
.address_size 64

	// .globl	_Z9addVectorPfS_S_

.visible .entry _Z9addVectorPfS_S_(
	.param .u64 .ptr .align 1 _Z9addVectorPfS_S__param_0,
	.param .u64 .ptr .align 1 _Z9addVectorPfS_S__param_1,
	.param .u64 .ptr .align 1 _Z9addVectorPfS_S__param_2
)
{
	.reg .b32 	%r<2>;
	.reg .b32 	%f<4>;
	.reg .b64 	%rd<11>;

	ld.param.u64 	%rd1, [_Z9addVectorPfS_S__param_0];
	ld.param.u64 	%rd2, [_Z9addVectorPfS_S__param_1];
	ld.param.u64 	%rd3, [_Z9addVectorPfS_S__param_2];
	cvta.to.global.u64 	%rd4, %rd3;
	cvta.to.global.u64 	%rd5, %rd2;
	cvta.to.global.u64 	%rd6, %rd1;
	mov.u32 	%r1, %tid.x;
	mul.wide.u32 	%rd7, %r1, 4;
	add.s64 	%rd8, %rd6, %rd7;
	ld.global.f32 	%f1, [%rd8];
	add.s64 	%rd9, %rd5, %rd7;
	ld.global.f32 	%f2, [%rd9];
	add.f32 	%f3, %f1, %f2;
	add.s64 	%rd10, %rd4, %rd7;
	st.global.f32 	[%rd10], %f3;
	ret;

}


// ===== COMPILED SASS (sm_100) =====

	.target	sm_100

	.elftype	@"ET_EXEC"


//--------------------- .note.nv.tkinfo           --------------------------
	.section	.note.nv.tkinfo,"",@"SHT_NOTE"
	.sectionflags	@"SHF_NOTE_NV_TKINFO"
	.tkinfo
        /*0018*/ 	.word	0x00000002
        /*0030*/ 	.string	""
        /*0030*/ 	.string	"ptxas"
        /*0030*/ 	.string	"Cuda compilation tools, release 13.0, V13.0.88"
        /*0030*/ 	.string	"Build cuda_13.0.r13.0/compiler.36424714_0"
        /*0030*/ 	.string	"-arch sm_100 -m 64 "



//--------------------- .note.nv.cuinfo           --------------------------
	.section	.note.nv.cuinfo,"",@"SHT_NOTE"
	.sectionflags	@"SHF_NOTE_NV_CUINFO"
        /*0018*/ 	.short	0x0002
        /*001a*/ 	.short	0x0064
        /*001c*/ 	.short	0x0082
	.zero		2


//--------------------- .nv.info                  --------------------------
	.section	.nv.info,"",@"SHT_CUDA_INFO"
	.align	4


	//----- nvinfo : EIATTR_REGCOUNT
	.align		4
        /*0000*/ 	.byte	0x04, 0x2f
        /*0002*/ 	.short	(.L_1 - .L_0)
	.align		4
.L_0:
        /*0004*/ 	.word	index@(_Z9addVectorPfS_S_)
        /*0008*/ 	.word	0x0000000c


	//----- nvinfo : EIATTR_FRAME_SIZE
	.align		4
.L_1:
        /*000c*/ 	.byte	0x04, 0x11
        /*000e*/ 	.short	(.L_3 - .L_2)
	.align		4
.L_2:
        /*0010*/ 	.word	index@(_Z9addVectorPfS_S_)
        /*0014*/ 	.word	0x00000000


	//----- nvinfo : EIATTR_MIN_STACK_SIZE
	.align		4
.L_3:
        /*0018*/ 	.byte	0x04, 0x12
        /*001a*/ 	.short	(.L_5 - .L_4)
	.align		4
.L_4:
        /*001c*/ 	.word	index@(_Z9addVectorPfS_S_)
        /*0020*/ 	.word	0x00000000
.L_5:


//--------------------- .nv.compat                --------------------------
	.section	.nv.compat,"",@"SHT_CUDA_COMPAT_INFO"
	.align	4
        /*0000*/ 	.byte	0x02, 0x09, 0x00, 0x00, 0x02, 0x02, 0x01, 0x00, 0x02, 0x05, 0x05, 0x00, 0x03, 0x07, 0x01, 0x01
        /*0010*/ 	.byte	0x02, 0x03, 0x00, 0x00, 0x02, 0x06, 0x01, 0x00, 0x04, 0x0b, 0x08, 0x00, 0x09, 0x00, 0x00, 0x00
        /*0020*/ 	.byte	0x00, 0x00, 0x00, 0x00


//--------------------- .nv.info._Z9addVectorPfS_S_ --------------------------
	.section	.nv.info._Z9addVectorPfS_S_,"",@"SHT_CUDA_INFO"
	.sectionflags	@""
	.align	4


	//----- nvinfo : EIATTR_CUDA_API_VERSION
	.align		4
        /*0000*/ 	.byte	0x04, 0x37
        /*0002*/ 	.short	(.L_7 - .L_6)
.L_6:
        /*0004*/ 	.word	0x00000082


	//----- nvinfo : EIATTR_KPARAM_INFO
	.align		4
.L_7:
        /*0008*/ 	.byte	0x04, 0x17
        /*000a*/ 	.short	(.L_9 - .L_8)
.L_8:
        /*000c*/ 	.word	0x00000000
        /*0010*/ 	.short	0x0002
        /*0012*/ 	.short	0x0010
        /*0014*/ 	.byte	0x00, 0xf5, 0x21, 0x00


	//----- nvinfo : EIATTR_KPARAM_INFO
	.align		4
.L_9:
        /*0018*/ 	.byte	0x04, 0x17
        /*001a*/ 	.short	(.L_11 - .L_10)
.L_10:
        /*001c*/ 	.word	0x00000000
        /*0020*/ 	.short	0x0001
        /*0022*/ 	.short	0x0008
        /*0024*/ 	.byte	0x00, 0xf5, 0x21, 0x00


	//----- nvinfo : EIATTR_KPARAM_INFO
	.align		4
.L_11:
        /*0028*/ 	.byte	0x04, 0x17
        /*002a*/ 	.short	(.L_13 - .L_12)
.L_12:
        /*002c*/ 	.word	0x00000000
        /*0030*/ 	.short	0x0000
        /*0032*/ 	.short	0x0000
        /*0034*/ 	.byte	0x00, 0xf5, 0x21, 0x00


	//----- nvinfo : EIATTR_SPARSE_MMA_MASK
	.align		4
.L_13:
        /*0038*/ 	.byte	0x03, 0x50
        /*003a*/ 	.short	0x0000


	//----- nvinfo : EIATTR_MAXREG_COUNT
	.align		4
        /*003c*/ 	.byte	0x03, 0x1b
        /*003e*/ 	.short	0x00ff


	//----- nvinfo : EIATTR_MERCURY_ISA_VERSION
	.align		4
        /*0040*/ 	.byte	0x03, 0x5f
        /*0042*/ 	.short	0x0101


	//----- nvinfo : EIATTR_VRC_CTA_INIT_COUNT
	.align		4
        /*0044*/ 	.byte	0x02, 0x4a
	.zero		1
	.zero		1


	//----- nvinfo : EIATTR_EXIT_INSTR_OFFSETS
	.align		4
        /*0048*/ 	.byte	0x04, 0x1c
        /*004a*/ 	.short	(.L_15 - .L_14)


	//   ....[0]....
.L_14:
        /*004c*/ 	.word	0x000000d0


	//----- nvinfo : EIATTR_CBANK_PARAM_SIZE
	.align		4
.L_15:
        /*0050*/ 	.byte	0x03, 0x19
        /*0052*/ 	.short	0x0018


	//----- nvinfo : EIATTR_PARAM_CBANK
	.align		4
        /*0054*/ 	.byte	0x04, 0x0a
        /*0056*/ 	.short	(.L_17 - .L_16)
	.align		4
.L_16:
        /*0058*/ 	.word	index@(.nv.constant0._Z9addVectorPfS_S_)
        /*005c*/ 	.short	0x0380
        /*005e*/ 	.short	0x0018


	//----- nvinfo : EIATTR_SW_WAR
	.align		4
.L_17:
        /*0060*/ 	.byte	0x04, 0x36
        /*0062*/ 	.short	(.L_19 - .L_18)
.L_18:
        /*0064*/ 	.word	0x00000008
.L_19:


//--------------------- .nv.callgraph             --------------------------
	.section	.nv.callgraph,"",@"SHT_CUDA_CALLGRAPH"
	.align	4
	.sectionentsize	8
	.align		4
        /*0000*/ 	.word	0x00000000
	.align		4
        /*0004*/ 	.word	0xffffffff
	.align		4
        /*0008*/ 	.word	0x00000000
	.align		4
        /*000c*/ 	.word	0xfffffffe
	.align		4
        /*0010*/ 	.word	0x00000000
	.align		4
        /*0014*/ 	.word	0xfffffffd
	.align		4
        /*0018*/ 	.word	0x00000000
	.align		4
        /*001c*/ 	.word	0xfffffffc


//--------------------- .text._Z9addVectorPfS_S_  --------------------------
	.section	.text._Z9addVectorPfS_S_,"ax",@progbits
	.align	128
        .global         _Z9addVectorPfS_S_
        .type           _Z9addVectorPfS_S_,@function
        .size           _Z9addVectorPfS_S_,(.L_x_1 - _Z9addVectorPfS_S_)
        .other          _Z9addVectorPfS_S_,@"STO_CUDA_ENTRY STV_DEFAULT"
_Z9addVectorPfS_S_:
.text._Z9addVectorPfS_S_:
[----:B------:R-:W-:Y:S01]  /*0000*/  LDC R1, c[0x0][0x37c] ;  /* 0x0000df00ff017b82 */ /* 0x000fe20000000800 */
[----:B------:R-:W0:Y:S07]  /*0010*/  S2R R9, SR_TID.X ;  /* 0x0000000000097919 */ /* 0x000e2e0000002100 */
[----:B------:R-:W0:Y:S01]  /*0020*/  LDC.64 R2, c[0x0][0x380] ;  /* 0x0000e000ff027b82 */ /* 0x000e220000000a00 */
[----:B------:R-:W1:Y:S07]  /*0030*/  LDCU.64 UR4, c[0x0][0x358] ;  /* 0x00006b00ff0477ac */ /* 0x000e6e0008000a00 */
[----:B------:R-:W2:Y:S08]  /*0040*/  LDC.64 R4, c[0x0][0x388] ;  /* 0x0000e200ff047b82 */ /* 0x000eb00000000a00 */
[----:B------:R-:W3:Y:S01]  /*0050*/  LDC.64 R6, c[0x0][0x390] ;  /* 0x0000e400ff067b82 */ /* 0x000ee20000000a00 */
[----:B0-----:R-:W-:-:S04]  /*0060*/  IMAD.WIDE.U32 R2, R9, 0x4, R2 ;  /* 0x0000000409027825 */ /* 0x001fc800078e0002 */
[C---:B--2---:R-:W-:Y:S02]  /*0070*/  IMAD.WIDE.U32 R4, R9.reuse, 0x4, R4 ;  /* 0x0000000409047825 */ /* 0x044fe400078e0004 */
[----:B-1----:R-:W2:Y:S04]  /*0080*/  LDG.E R2, desc[UR4][R2.64] ;  /* 0x0000000402027981 */ /* 0x002ea8000c1e1900 */
[----:B------:R-:W2:Y:S01]  /*0090*/  LDG.E R5, desc[UR4][R4.64] ;  /* 0x0000000404057981 */ /* 0x000ea2000c1e1900 */
[----:B---3--:R-:W-:-:S04]  /*00a0*/  IMAD.WIDE.U32 R6, R9, 0x4, R6 ;  /* 0x0000000409067825 */ /* 0x008fc800078e0006 */
[----:B--2---:R-:W-:-:S05]  /*00b0*/  FADD R9, R2, R5 ;  /* 0x0000000502097221 */ /* 0x004fca0000000000 */
[----:B------:R-:W-:Y:S01]  /*00c0*/  STG.E desc[UR4][R6.64], R9 ;  /* 0x0000000906007986 */ /* 0x000fe2000c101904 */
[----:B------:R-:W-:Y:S05]  /*00d0*/  EXIT ;  /* 0x000000000000794d */ /* 0x000fea0003800000 */
.L_x_0:
[----:B------:R-:W-:-:S00]  /*00e0*/  BRA `(.L_x_0) ;  /* 0xfffffffc00fc7947 */ /* 0x000fc0000383ffff */
[----:B------:R-:W-:-:S00]  /*00f0*/  NOP ;  /* 0x0000000000007918 */ /* 0x000fc00000000000 */
        /* <DEDUP_REMOVED lines=8> */
.L_x_1:


//--------------------- .nv.shared.reserved.0     --------------------------
	.section	.nv.shared.reserved.0,"aw",@nobits
	.weak		__nv_reservedSMEM_offset_0_alias
	.size		__nv_reservedSMEM_offset_0_alias, 0, 64
	.other		__nv_reservedSMEM_offset_0_alias,@"STO_CUDA_RESERVED_SHARED STV_DEFAULT"
__nv_reservedSMEM_offset_0_alias:
	.zero		0
	.zero		64


//--------------------- .nv.constant0._Z9addVectorPfS_S_ --------------------------
	.section	.nv.constant0._Z9addVectorPfS_S_,"a",@progbits
	.sectionflags	@""
	.align	4
.nv.constant0._Z9addVectorPfS_S_:
	.zero		920


//--------------------- SYMBOLS --------------------------

	.type		.nv.reservedSmem.offset0,@object
	.size		.nv.reservedSmem.offset0,0x4
